//
// Generated by NVIDIA NVVM Compiler
//
// Compiler Build ID: CL-36424714
// Cuda compilation tools, release 13.0, V13.0.88
// Based on NVVM 20.0.0
//

.version 9.0
.target sm_100
.address_size 64

	// .globl	vvAddTo

.visible .entry vvAddTo(
	.param .u64 .ptr .align 1 vvAddTo_param_0,
	.param .u64 .ptr .align 1 vvAddTo_param_1
)
{
	.reg .b32 	%r<5>;
	.reg .b32 	%f<4>;
	.reg .b64 	%rd<8>;

	ld.param.u64 	%rd1, [vvAddTo_param_0];
	ld.param.u64 	%rd2, [vvAddTo_param_1];
	cvta.to.global.u64 	%rd3, %rd1;
	cvta.to.global.u64 	%rd4, %rd2;
	mov.u32 	%r1, %tid.x;
	mov.u32 	%r2, %ctaid.x;
	mov.u32 	%r3, %ntid.x;
	mad.lo.s32 	%r4, %r2, %r3, %r1;
	mul.wide.s32 	%rd5, %r4, 4;
	add.s64 	%rd6, %rd4, %rd5;
	ld.global.f32 	%f1, [%rd6];
	add.s64 	%rd7, %rd3, %rd5;
	ld.global.f32 	%f2, [%rd7];
	add.f32 	%f3, %f1, %f2;
	st.global.f32 	[%rd7], %f3;
	ret;

}
	// .globl	vsAddTo
.visible .entry vsAddTo(
	.param .u64 .ptr .align 1 vsAddTo_param_0,
	.param .f32 vsAddTo_param_1
)
{
	.reg .b32 	%r<5>;
	.reg .b32 	%f<4>;
	.reg .b64 	%rd<5>;

	ld.param.u64 	%rd1, [vsAddTo_param_0];
	ld.param.f32 	%f1, [vsAddTo_param_1];
	cvta.to.global.u64 	%rd2, %rd1;
	mov.u32 	%r1, %tid.x;
	mov.u32 	%r2, %ctaid.x;
	mov.u32 	%r3, %ntid.x;
	mad.lo.s32 	%r4, %r2, %r3, %r1;
	mul.wide.s32 	%rd3, %r4, 4;
	add.s64 	%rd4, %rd2, %rd3;
	ld.global.f32 	%f2, [%rd4];
	add.f32 	%f3, %f1, %f2;
	st.global.f32 	[%rd4], %f3;
	ret;

}


// ===== COMPILED SASS (sm_100) =====

	.target	sm_100

	.elftype	@"ET_EXEC"


//--------------------- .note.nv.tkinfo           --------------------------
	.section	.note.nv.tkinfo,"",@"SHT_NOTE"
	.sectionflags	@"SHF_NOTE_NV_TKINFO"
	.tkinfo
        /*0018*/ 	.word	0x00000002
        /*0030*/ 	.string	""
        /*0030*/ 	.string	"ptxas"
        /*0030*/ 	.string	"Cuda compilation tools, release 13.0, V13.0.88"
        /*0030*/ 	.string	"Build cuda_13.0.r13.0/compiler.36424714_0"
        /*0030*/ 	.string	"-arch sm_100 -m 64 "



//--------------------- .note.nv.cuinfo           --------------------------
	.section	.note.nv.cuinfo,"",@"SHT_NOTE"
	.sectionflags	@"SHF_NOTE_NV_CUINFO"
        /*0018*/ 	.short	0x0002
        /*001a*/ 	.short	0x0064
        /*001c*/ 	.short	0x0082
	.zero		2


//--------------------- .nv.info                  --------------------------
	.section	.nv.info,"",@"SHT_CUDA_INFO"
	.align	4


	//----- nvinfo : EIATTR_REGCOUNT
	.align		4
        /*0000*/ 	.byte	0x04, 0x2f
        /*0002*/ 	.short	(.L_1 - .L_0)
	.align		4
.L_0:
        /*0004*/ 	.word	index@(vvAddTo)
        /*0008*/ 	.word	0x0000000a


	//----- nvinfo : EIATTR_FRAME_SIZE
	.align		4
.L_1:
        /*000c*/ 	.byte	0x04, 0x11
        /*000e*/ 	.short	(.L_3 - .L_2)
	.align		4
.L_2:
        /*0010*/ 	.word	index@(vvAddTo)
        /*0014*/ 	.word	0x00000000


	//----- nvinfo : EIATTR_REGCOUNT
	.align		4
.L_3:
        /*0018*/ 	.byte	0x04, 0x2f
        /*001a*/ 	.short	(.L_5 - .L_4)
	.align		4
.L_4:
        /*001c*/ 	.word	index@(vsAddTo)
        /*0020*/ 	.word	0x00000008


	//----- nvinfo : EIATTR_FRAME_SIZE
	.align		4
.L_5:
        /*0024*/ 	.byte	0x04, 0x11
        /*0026*/ 	.short	(.L_7 - .L_6)
	.align		4
.L_6:
        /*0028*/ 	.word	index@(vsAddTo)
        /*002c*/ 	.word	0x00000000


	//----- nvinfo : EIATTR_MIN_STACK_SIZE
	.align		4
.L_7:
        /*0030*/ 	.byte	0x04, 0x12
        /*0032*/ 	.short	(.L_9 - .L_8)
	.align		4
.L_8:
        /*0034*/ 	.word	index@(vsAddTo)
        /*0038*/ 	.word	0x00000000


	//----- nvinfo : EIATTR_MIN_STACK_SIZE
	.align		4
.L_9:
        /*003c*/ 	.byte	0x04, 0x12
        /*003e*/ 	.short	(.L_11 - .L_10)
	.align		4
.L_10:
        /*0040*/ 	.word	index@(vvAddTo)
        /*0044*/ 	.word	0x00000000
.L_11:


//--------------------- .nv.compat                --------------------------
	.section	.nv.compat,"",@"SHT_CUDA_COMPAT_INFO"
	.align	4
        /*0000*/ 	.byte	0x02, 0x09, 0x00, 0x00, 0x02, 0x02, 0x01, 0x00, 0x02, 0x05, 0x05, 0x00, 0x03, 0x07, 0x01, 0x01
        /*0010*/ 	.byte	0x02, 0x03, 0x00, 0x00, 0x02, 0x06, 0x01, 0x00, 0x04, 0x0b, 0x08, 0x00, 0x09, 0x00, 0x00, 0x00
        /*0020*/ 	.byte	0x00, 0x00, 0x00, 0x00


//--------------------- .nv.info.vsAddTo          --------------------------
	.section	.nv.info.vsAddTo,"",@"SHT_CUDA_INFO"
	.sectionflags	@""
	.align	4


	//----- nvinfo : EIATTR_CUDA_API_VERSION
	.align		4
        /*0000*/ 	.byte	0x04, 0x37
        /*0002*/ 	.short	(.L_13 - .L_12)
.L_12:
        /*0004*/ 	.word	0x00000082


	//----- nvinfo : EIATTR_KPARAM_INFO
	.align		4
.L_13:
        /*0008*/ 	.byte	0x04, 0x17
        /*000a*/ 	.short	(.L_15 - .L_14)
.L_14:
        /*000c*/ 	.word	0x00000000
        /*0010*/ 	.short	0x0001
        /*0012*/ 	.short	0x0008
        /*0014*/ 	.byte	0x00, 0xf0, 0x11, 0x00


	//----- nvinfo : EIATTR_KPARAM_INFO
	.align		4
.L_15:
        /*0018*/ 	.byte	0x04, 0x17
        /*001a*/ 	.short	(.L_17 - .L_16)
.L_16:
        /*001c*/ 	.word	0x00000000
        /*0020*/ 	.short	0x0000
        /*0022*/ 	.short	0x0000
        /*0024*/ 	.byte	0x00, 0xf5, 0x21, 0x00


	//----- nvinfo : EIATTR_SPARSE_MMA_MASK
	.align		4
.L_17:
        /*0028*/ 	.byte	0x03, 0x50
        /*002a*/ 	.short	0x0000


	//----- nvinfo : EIATTR_MAXREG_COUNT
	.align		4
        /*002c*/ 	.byte	0x03, 0x1b
        /*002e*/ 	.short	0x00ff


	//----- nvinfo : EIATTR_MERCURY_ISA_VERSION
	.align		4
        /*0030*/ 	.byte	0x03, 0x5f
        /*0032*/ 	.short	0x0101


	//----- nvinfo : EIATTR_VRC_CTA_INIT_COUNT
	.align		4
        /*0034*/ 	.byte	0x02, 0x4a
	.zero		1
	.zero		1


	//----- nvinfo : EIATTR_EXIT_INSTR_OFFSETS
	.align		4
        /*0038*/ 	.byte	0x04, 0x1c
        /*003a*/ 	.short	(.L_19 - .L_18)


	//   ....[0]....
.L_18:
        /*003c*/ 	.word	0x000000c0


	//----- nvinfo : EIATTR_CBANK_PARAM_SIZE
	.align		4
.L_19:
        /*0040*/ 	.byte	0x03, 0x19
        /*0042*/ 	.short	0x000c


	//----- nvinfo : EIATTR_PARAM_CBANK
	.align		4
        /*0044*/ 	.byte	0x04, 0x0a
        /*0046*/ 	.short	(.L_21 - .L_20)
	.align		4
.L_20:
        /*0048*/ 	.word	index@(.nv.constant0.vsAddTo)
        /*004c*/ 	.short	0x0380
        /*004e*/ 	.short	0x000c


	//----- nvinfo : EIATTR_SW_WAR
	.align		4
.L_21:
        /*0050*/ 	.byte	0x04, 0x36
        /*0052*/ 	.short	(.L_23 - .L_22)
.L_22:
        /*0054*/ 	.word	0x00000008
.L_23:


//--------------------- .nv.info.vvAddTo          --------------------------
	.section	.nv.info.vvAddTo,"",@"SHT_CUDA_INFO"
	.sectionflags	@""
	.align	4


	//----- nvinfo : EIATTR_CUDA_API_VERSION
	.align		4
        /*0000*/ 	.byte	0x04, 0x37
        /*0002*/ 	.short	(.L_25 - .L_24)
.L_24:
        /*0004*/ 	.word	0x00000082


	//----- nvinfo : EIATTR_KPARAM_INFO
	.align		4
.L_25:
        /*0008*/ 	.byte	0x04, 0x17
        /*000a*/ 	.short	(.L_27 - .L_26)
.L_26:
        /*000c*/ 	.word	0x00000000
        /*0010*/ 	.short	0x0001
        /*0012*/ 	.short	0x0008
        /*0014*/ 	.byte	0x00, 0xf5, 0x21, 0x00


	//----- nvinfo : EIATTR_KPARAM_INFO
	.align		4
.L_27:
        /*0018*/ 	.byte	0x04, 0x17
        /*001a*/ 	.short	(.L_29 - .L_28)
.L_28:
        /*001c*/ 	.word	0x00000000
        /*0020*/ 	.short	0x0000
        /*0022*/ 	.short	0x0000
        /*0024*/ 	.byte	0x00, 0xf5, 0x21, 0x00


	//----- nvinfo : EIATTR_SPARSE_MMA_MASK
	.align		4
.L_29:
        /*0028*/ 	.byte	0x03, 0x50
        /*002a*/ 	.short	0x0000


	//----- nvinfo : EIATTR_MAXREG_COUNT
	.align		4
        /*002c*/ 	.byte	0x03, 0x1b
        /*002e*/ 	.short	0x00ff


	//----- nvinfo : EIATTR_MERCURY_ISA_VERSION
	.align		4
        /*0030*/ 	.byte	0x03, 0x5f
        /*0032*/ 	.short	0x0101


	//----- nvinfo : EIATTR_VRC_CTA_INIT_COUNT
	.align		4
        /*0034*/ 	.byte	0x02, 0x4a
	.zero		1
	.zero		1


	//----- nvinfo : EIATTR_EXIT_INSTR_OFFSETS
	.align		4
        /*0038*/ 	.byte	0x04, 0x1c
        /*003a*/ 	.short	(.L_31 - .L_30)


	//   ....[0]....
.L_30:
        /*003c*/ 	.word	0x000000e0


	//----- nvinfo : EIATTR_CBANK_PARAM_SIZE
	.align		4
.L_31:
        /*0040*/ 	.byte	0x03, 0x19
        /*0042*/ 	.short	0x0010


	//----- nvinfo : EIATTR_PARAM_CBANK
	.align		4
        /*0044*/ 	.byte	0x04, 0x0a
        /*0046*/ 	.short	(.L_33 - .L_32)
	.align		4
.L_32:
        /*0048*/ 	.word	index@(.nv.constant0.vvAddTo)
        /*004c*/ 	.short	0x0380
        /*004e*/ 	.short	0x0010


	//----- nvinfo : EIATTR_SW_WAR
	.align		4
.L_33:
        /*0050*/ 	.byte	0x04, 0x36
        /*0052*/ 	.short	(.L_35 - .L_34)
.L_34:
        /*0054*/ 	.word	0x00000008
.L_35:


//--------------------- .nv.callgraph             --------------------------
	.section	.nv.callgraph,"",@"SHT_CUDA_CALLGRAPH"
	.align	4
	.sectionentsize	8
	.align		4
        /*0000*/ 	.word	0x00000000
	.align		4
        /*0004*/ 	.word	0xffffffff
	.align		4
        /*0008*/ 	.word	0x00000000
	.align		4
        /*000c*/ 	.word	0xfffffffe
	.align		4
        /*0010*/ 	.word	0x00000000
	.align		4
        /*0014*/ 	.word	0xfffffffd
	.align		4
        /*0018*/ 	.word	0x00000000
	.align		4
        /*001c*/ 	.word	0xfffffffc


//--------------------- .text.vsAddTo             --------------------------
	.section	.text.vsAddTo,"ax",@progbits
	.align	128
        .global         vsAddTo
        .type           vsAddTo,@function
        .size           vsAddTo,(.L_x_2 - vsAddTo)
        .other          vsAddTo,@"STO_CUDA_ENTRY STV_DEFAULT"
vsAddTo:
.text.vsAddTo:
[----:B------:R-:W-:Y:S01]  /*0000*/  LDC R1, c[0x0][0x37c] ;  /* 0x0000df00ff017b82 */ /* 0x000fe20000000800 */
[----:B------:R-:W0:Y:S07]  /*0010*/  S2R R5, SR_TID.X ;  /* 0x0000000000057919 */ /* 0x000e2e0000002100 */
[----:B------:R-:W0:Y:S01]  /*0020*/  S2UR UR6, SR_CTAID.X ;  /* 0x00000000000679c3 */ /* 0x000e220000002500 */
[----:B------:R-:W1:Y:S07]  /*0030*/  LDCU.64 UR4, c[0x0][0x358] ;  /* 0x00006b00ff0477ac */ /* 0x000e6e0008000a00 */
[----:B------:R-:W0:Y:S08]  /*0040*/  LDC R0, c[0x0][0x360] ;  /* 0x0000d800ff007b82 */ /* 0x000e300000000800 */
[----:B------:R-:W2:Y:S01]  /*0050*/  LDC.64 R2, c[0x0][0x380] ;  /* 0x0000e000ff027b82 */ /* 0x000ea20000000a00 */
[----:B0-----:R-:W-:Y:S01]  /*0060*/  IMAD R5, R0, UR6, R5 ;  /* 0x0000000600057c24 */ /* 0x001fe2000f8e0205 */
[----:B------:R-:W0:Y:S03]  /*0070*/  LDCU UR6, c[0x0][0x388] ;  /* 0x00007100ff0677ac */ /* 0x000e260008000800 */
[----:B--2---:R-:W-:-:S05]  /*0080*/  IMAD.WIDE R2, R5, 0x4, R2 ;  /* 0x0000000405027825 */ /* 0x004fca00078e0202 */
[----:B-1----:R-:W0:Y:S02]  /*0090*/  LDG.E R0, desc[UR4][R2.64] ;  /* 0x0000000402007981 */ /* 0x002e24000c1e1900 */
[----:B0-----:R-:W-:-:S05]  /*00a0*/  FADD R5, R0, UR6 ;  /* 0x0000000600057e21 */ /* 0x001fca0008000000 */
[----:B------:R-:W-:Y:S01]  /*00b0*/  STG.E desc[UR4][R2.64], R5 ;  /* 0x0000000502007986 */ /* 0x000fe2000c101904 */
[----:B------:R-:W-:Y:S05]  /*00c0*/  EXIT ;  /* 0x000000000000794d */ /* 0x000fea0003800000 */
.L_x_0:
[----:B------:R-:W-:-:S00]  /*00d0*/  BRA `(.L_x_0) ;  /* 0xfffffffc00fc7947 */ /* 0x000fc0000383ffff */
[----:B------:R-:W-:-:S00]  /*00e0*/  NOP ;  /* 0x0000000000007918 */ /* 0x000fc00000000000 */
        /* <DEDUP_REMOVED lines=9> */
.L_x_2:


//--------------------- .text.vvAddTo             --------------------------
	.section	.text.vvAddTo,"ax",@progbits
	.align	128
        .global         vvAddTo
        .type           vvAddTo,@function
        .size           vvAddTo,(.L_x_3 - vvAddTo)
        .other          vvAddTo,@"STO_CUDA_ENTRY STV_DEFAULT"
vvAddTo:
.text.vvAddTo:
[----:B------:R-:W-:Y:S01]  /*0000*/  LDC R1, c[0x0][0x37c] ;  /* 0x0000df00ff017b82 */ /* 0x000fe20000000800 */
[----:B------:R-:W0:Y:S07]  /*0010*/  S2R R7, SR_TID.X ;  /* 0x0000000000077919 */ /* 0x000e2e0000002100 */
[----:B------:R-:W0:Y:S01]  /*0020*/  S2UR UR6, SR_CTAID.X ;  /* 0x00000000000679c3 */ /* 0x000e220000002500 */
[----:B------:R-:W1:Y:S07]  /*0030*/  LDCU.64 UR4, c[0x0][0x358] ;  /* 0x00006b00ff0477ac */ /* 0x000e6e0008000a00 */
[----:B------:R-:W0:Y:S08]  /*0040*/  LDC R0, c[0x0][0x360] ;  /* 0x0000d800ff007b82 */ /* 0x000e300000000800 */
[----:B------:R-:W2:Y:S08]  /*0050*/  LDC.64 R2, c[0x0][0x388] ;  /* 0x0000e200ff027b82 */ /* 0x000eb00000000a00 */
[----:B------:R-:W3:Y:S01]  /*0060*/  LDC.64 R4, c[0x0][0x380] ;  /* 0x0000e000ff047b82 */ /* 0x000ee20000000a00 */
[----:B0-----:R-:W-:-:S04]  /*0070*/  IMAD R7, R0, UR6, R7 ;  /* 0x0000000600077c24 */ /* 0x001fc8000f8e0207 */
[----:B--2---:R-:W-:-:S06]  /*0080*/  IMAD.WIDE R2, R7, 0x4, R2 ;  /* 0x0000000407027825 */ /* 0x004fcc00078e0202 */
[----:B-1----:R-:W2:Y:S01]  /*0090*/  LDG.E R2, desc[UR4][R2.64] ;  /* 0x0000000402027981 */ /* 0x002ea2000c1e1900 */
[----:B---3--:R-:W-:-:S05]  /*00a0*/  IMAD.WIDE R4, R7, 0x4, R4 ;  /* 0x0000000407047825 */ /* 0x008fca00078e0204 */
[----:B------:R-:W2:Y:S02]  /*00b0*/  LDG.E R7, desc[UR4][R4.64] ;  /* 0x0000000404077981 */ /* 0x000ea4000c1e1900 */
[----:B--2---:R-:W-:-:S05]  /*00c0*/  FADD R7, R2, R7 ;  /* 0x0000000702077221 */ /* 0x004fca0000000000 */
[----:B------:R-:W-:Y:S01]  /*00d0*/  STG.E desc[UR4][R4.64], R7 ;  /* 0x0000000704007986 */ /* 0x000fe2000c101904 */
[----:B------:R-:W-:Y:S05]  /*00e0*/  EXIT ;  /* 0x000000000000794d */ /* 0x000fea0003800000 */
.L_x_1:
        /* <DEDUP_REMOVED lines=9> */
.L_x_3:


//--------------------- .nv.shared.reserved.0     --------------------------
	.section	.nv.shared.reserved.0,"aw",@nobits
	.weak		__nv_reservedSMEM_offset_0_alias
	.size		__nv_reservedSMEM_offset_0_alias, 0, 64
	.other		__nv_reservedSMEM_offset_0_alias,@"STO_CUDA_RESERVED_SHARED STV_DEFAULT"
__nv_reservedSMEM_offset_0_alias:
	.zero		0
	.zero		64


//--------------------- .nv.constant0.vsAddTo     --------------------------
	.section	.nv.constant0.vsAddTo,"a",@progbits
	.sectionflags	@""
	.align	4
.nv.constant0.vsAddTo:
	.zero		908


//--------------------- .nv.constant0.vvAddTo     --------------------------
	.section	.nv.constant0.vvAddTo,"a",@progbits
	.sectionflags	@""
	.align	4
.nv.constant0.vvAddTo:
	.zero		912


//--------------------- SYMBOLS --------------------------

	.type		.nv.reservedSmem.offset0,@object
	.size		.nv.reservedSmem.offset0,0x4
